//
// Generated by NVIDIA NVVM Compiler
//
// Compiler Build ID: CL-36424714
// Cuda compilation tools, release 13.0, V13.0.88
// Based on NVVM 20.0.0
//

.version 9.0
.target sm_100
.address_size 64

	// .globl	_Z21matrix_multiplicationPfS_S_i

.visible .entry _Z21matrix_multiplicationPfS_S_i(
	.param .u64 .ptr .align 1 _Z21matrix_multiplicationPfS_S_i_param_0,
	.param .u64 .ptr .align 1 _Z21matrix_multiplicationPfS_S_i_param_1,
	.param .u64 .ptr .align 1 _Z21matrix_multiplicationPfS_S_i_param_2,
	.param .u32 _Z21matrix_multiplicationPfS_S_i_param_3
)
{
	.reg .pred 	%p<10>;
	.reg .b32 	%r<40>;
	.reg .b32 	%f<67>;
	.reg .b64 	%rd<67>;

	ld.param.u64 	%rd14, [_Z21matrix_multiplicationPfS_S_i_param_0];
	ld.param.u64 	%rd15, [_Z21matrix_multiplicationPfS_S_i_param_1];
	ld.param.u32 	%r18, [_Z21matrix_multiplicationPfS_S_i_param_3];
	cvta.to.global.u64 	%rd1, %rd15;
	cvta.to.global.u64 	%rd2, %rd14;
	mov.u32 	%r19, %ctaid.y;
	mov.u32 	%r20, %ntid.y;
	mov.u32 	%r21, %tid.y;
	mad.lo.s32 	%r1, %r19, %r20, %r21;
	mov.u32 	%r22, %ctaid.x;
	mov.u32 	%r23, %ntid.x;
	mov.u32 	%r24, %tid.x;
	mad.lo.s32 	%r2, %r22, %r23, %r24;
	max.s32 	%r25, %r1, %r2;
	setp.ge.s32 	%p1, %r25, %r18;
	@%p1 bra 	$L__BB0_13;
	mul.lo.s32 	%r3, %r18, %r1;
	and.b32  	%r4, %r18, 7;
	setp.lt.u32 	%p2, %r18, 8;
	mov.f32 	%f66, 0f00000000;
	mov.b32 	%r38, 0;
	@%p2 bra 	$L__BB0_4;
	and.b32  	%r38, %r18, 2147483640;
	neg.s32 	%r36, %r38;
	mul.wide.s32 	%rd16, %r18, 4;
	add.s64 	%rd3, %rd1, %rd16;
	shl.b32 	%r7, %r18, 3;
	mul.wide.s32 	%rd17, %r18, 8;
	add.s64 	%rd4, %rd1, %rd17;
	mul.wide.s32 	%rd18, %r18, 12;
	add.s64 	%rd5, %rd1, %rd18;
	mul.wide.s32 	%rd19, %r18, 16;
	add.s64 	%rd6, %rd1, %rd19;
	mul.wide.s32 	%rd20, %r18, 20;
	add.s64 	%rd7, %rd1, %rd20;
	mul.wide.s32 	%rd21, %r18, 24;
	add.s64 	%rd8, %rd1, %rd21;
	mul.wide.s32 	%rd22, %r18, 28;
	add.s64 	%rd9, %rd1, %rd22;
	mul.wide.u32 	%rd23, %r3, 4;
	add.s64 	%rd24, %rd23, %rd2;
	add.s64 	%rd66, %rd24, 16;
	mov.f32 	%f66, 0f00000000;
	mov.u32 	%r35, %r2;
$L__BB0_3:
	.pragma "nounroll";
	mul.wide.s32 	%rd25, %r35, 4;
	add.s64 	%rd26, %rd3, %rd25;
	add.s64 	%rd27, %rd4, %rd25;
	add.s64 	%rd28, %rd5, %rd25;
	add.s64 	%rd29, %rd6, %rd25;
	add.s64 	%rd30, %rd7, %rd25;
	add.s64 	%rd31, %rd8, %rd25;
	add.s64 	%rd32, %rd9, %rd25;
	add.s64 	%rd33, %rd1, %rd25;
	ld.global.f32 	%f16, [%rd66+-16];
	ld.global.f32 	%f17, [%rd33];
	fma.rn.f32 	%f18, %f16, %f17, %f66;
	ld.global.f32 	%f19, [%rd66+-12];
	ld.global.f32 	%f20, [%rd26];
	fma.rn.f32 	%f21, %f19, %f20, %f18;
	ld.global.f32 	%f22, [%rd66+-8];
	ld.global.f32 	%f23, [%rd27];
	fma.rn.f32 	%f24, %f22, %f23, %f21;
	ld.global.f32 	%f25, [%rd66+-4];
	ld.global.f32 	%f26, [%rd28];
	fma.rn.f32 	%f27, %f25, %f26, %f24;
	ld.global.f32 	%f28, [%rd66];
	ld.global.f32 	%f29, [%rd29];
	fma.rn.f32 	%f30, %f28, %f29, %f27;
	ld.global.f32 	%f31, [%rd66+4];
	ld.global.f32 	%f32, [%rd30];
	fma.rn.f32 	%f33, %f31, %f32, %f30;
	ld.global.f32 	%f34, [%rd66+8];
	ld.global.f32 	%f35, [%rd31];
	fma.rn.f32 	%f36, %f34, %f35, %f33;
	ld.global.f32 	%f37, [%rd66+12];
	ld.global.f32 	%f38, [%rd32];
	fma.rn.f32 	%f66, %f37, %f38, %f36;
	add.s32 	%r36, %r36, 8;
	add.s32 	%r35, %r35, %r7;
	add.s64 	%rd66, %rd66, 32;
	setp.ne.s32 	%p3, %r36, 0;
	@%p3 bra 	$L__BB0_3;
$L__BB0_4:
	setp.eq.s32 	%p4, %r4, 0;
	@%p4 bra 	$L__BB0_12;
	and.b32  	%r13, %r18, 3;
	setp.lt.u32 	%p5, %r4, 4;
	@%p5 bra 	$L__BB0_7;
	add.s32 	%r27, %r38, %r3;
	mul.wide.u32 	%rd34, %r27, 4;
	add.s64 	%rd35, %rd2, %rd34;
	ld.global.f32 	%f40, [%rd35];
	mad.lo.s32 	%r28, %r38, %r18, %r2;
	mul.wide.s32 	%rd36, %r28, 4;
	add.s64 	%rd37, %rd1, %rd36;
	ld.global.f32 	%f41, [%rd37];
	fma.rn.f32 	%f42, %f40, %f41, %f66;
	cvt.u64.u32 	%rd38, %r3;
	cvt.u64.u32 	%rd39, %r38;
	add.s64 	%rd40, %rd39, %rd38;
	shl.b64 	%rd41, %rd40, 2;
	add.s64 	%rd42, %rd2, %rd41;
	ld.global.f32 	%f43, [%rd42+4];
	mul.wide.s32 	%rd43, %r18, 4;
	add.s64 	%rd44, %rd37, %rd43;
	ld.global.f32 	%f44, [%rd44];
	fma.rn.f32 	%f45, %f43, %f44, %f42;
	ld.global.f32 	%f46, [%rd42+8];
	add.s64 	%rd45, %rd44, %rd43;
	ld.global.f32 	%f47, [%rd45];
	fma.rn.f32 	%f48, %f46, %f47, %f45;
	ld.global.f32 	%f49, [%rd42+12];
	add.s64 	%rd46, %rd45, %rd43;
	ld.global.f32 	%f50, [%rd46];
	fma.rn.f32 	%f66, %f49, %f50, %f48;
	add.s32 	%r38, %r38, 4;
$L__BB0_7:
	setp.eq.s32 	%p6, %r13, 0;
	@%p6 bra 	$L__BB0_12;
	setp.eq.s32 	%p7, %r13, 1;
	@%p7 bra 	$L__BB0_10;
	add.s32 	%r29, %r38, %r3;
	mul.wide.u32 	%rd47, %r29, 4;
	add.s64 	%rd48, %rd2, %rd47;
	ld.global.f32 	%f52, [%rd48];
	mad.lo.s32 	%r30, %r38, %r18, %r2;
	mul.wide.s32 	%rd49, %r30, 4;
	add.s64 	%rd50, %rd1, %rd49;
	ld.global.f32 	%f53, [%rd50];
	fma.rn.f32 	%f54, %f52, %f53, %f66;
	cvt.u64.u32 	%rd51, %r3;
	cvt.u64.u32 	%rd52, %r38;
	add.s64 	%rd53, %rd52, %rd51;
	shl.b64 	%rd54, %rd53, 2;
	add.s64 	%rd55, %rd2, %rd54;
	ld.global.f32 	%f55, [%rd55+4];
	mul.wide.s32 	%rd56, %r18, 4;
	add.s64 	%rd57, %rd50, %rd56;
	ld.global.f32 	%f56, [%rd57];
	fma.rn.f32 	%f66, %f55, %f56, %f54;
	add.s32 	%r38, %r38, 2;
$L__BB0_10:
	and.b32  	%r31, %r18, 1;
	setp.eq.b32 	%p8, %r31, 1;
	not.pred 	%p9, %p8;
	@%p9 bra 	$L__BB0_12;
	add.s32 	%r32, %r38, %r3;
	mul.wide.u32 	%rd58, %r32, 4;
	add.s64 	%rd59, %rd2, %rd58;
	ld.global.f32 	%f57, [%rd59];
	mad.lo.s32 	%r33, %r38, %r18, %r2;
	mul.wide.s32 	%rd60, %r33, 4;
	add.s64 	%rd61, %rd1, %rd60;
	ld.global.f32 	%f58, [%rd61];
	fma.rn.f32 	%f66, %f57, %f58, %f66;
$L__BB0_12:
	ld.param.u64 	%rd65, [_Z21matrix_multiplicationPfS_S_i_param_2];
	add.s32 	%r34, %r3, %r2;
	cvta.to.global.u64 	%rd62, %rd65;
	mul.wide.s32 	%rd63, %r34, 4;
	add.s64 	%rd64, %rd62, %rd63;
	st.global.f32 	[%rd64], %f66;
$L__BB0_13:
	ret;

}


// ===== COMPILED SASS (sm_100) =====

	.target	sm_100

	.elftype	@"ET_EXEC"


//--------------------- .note.nv.tkinfo           --------------------------
	.section	.note.nv.tkinfo,"",@"SHT_NOTE"
	.sectionflags	@"SHF_NOTE_NV_TKINFO"
	.tkinfo
        /*0018*/ 	.word	0x00000002
        /*0030*/ 	.string	""
        /*0030*/ 	.string	"ptxas"
        /*0030*/ 	.string	"Cuda compilation tools, release 13.0, V13.0.88"
        /*0030*/ 	.string	"Build cuda_13.0.r13.0/compiler.36424714_0"
        /*0030*/ 	.string	"-arch sm_100 -m 64 "



//--------------------- .note.nv.cuinfo           --------------------------
	.section	.note.nv.cuinfo,"",@"SHT_NOTE"
	.sectionflags	@"SHF_NOTE_NV_CUINFO"
        /*0018*/ 	.short	0x0002
        /*001a*/ 	.short	0x0064
        /*001c*/ 	.short	0x0082
	.zero		2


//--------------------- .nv.info                  --------------------------
	.section	.nv.info,"",@"SHT_CUDA_INFO"
	.align	4


	//----- nvinfo : EIATTR_REGCOUNT
	.align		4
        /*0000*/ 	.byte	0x04, 0x2f
        /*0002*/ 	.short	(.L_1 - .L_0)
	.align		4
.L_0:
        /*0004*/ 	.word	index@(_Z21matrix_multiplicationPfS_S_i)
        /*0008*/ 	.word	0x0000001e


	//----- nvinfo : EIATTR_FRAME_SIZE
	.align		4
.L_1:
        /*000c*/ 	.byte	0x04, 0x11
        /*000e*/ 	.short	(.L_3 - .L_2)
	.align		4
.L_2:
        /*0010*/ 	.word	index@(_Z21matrix_multiplicationPfS_S_i)
        /*0014*/ 	.word	0x00000000


	//----- nvinfo : EIATTR_MIN_STACK_SIZE
	.align		4
.L_3:
        /*0018*/ 	.byte	0x04, 0x12
        /*001a*/ 	.short	(.L_5 - .L_4)
	.align		4
.L_4:
        /*001c*/ 	.word	index@(_Z21matrix_multiplicationPfS_S_i)
        /*0020*/ 	.word	0x00000000
.L_5:


//--------------------- .nv.compat                --------------------------
	.section	.nv.compat,"",@"SHT_CUDA_COMPAT_INFO"
	.align	4
        /*0000*/ 	.byte	0x02, 0x09, 0x00, 0x00, 0x02, 0x02, 0x01, 0x00, 0x02, 0x05, 0x05, 0x00, 0x03, 0x07, 0x01, 0x01
        /*0010*/ 	.byte	0x02, 0x03, 0x00, 0x00, 0x02, 0x06, 0x01, 0x00, 0x04, 0x0b, 0x08, 0x00, 0x09, 0x00, 0x00, 0x00
        /*0020*/ 	.byte	0x00, 0x00, 0x00, 0x00


//--------------------- .nv.info._Z21matrix_multiplicationPfS_S_i --------------------------
	.section	.nv.info._Z21matrix_multiplicationPfS_S_i,"",@"SHT_CUDA_INFO"
	.sectionflags	@""
	.align	4


	//----- nvinfo : EIATTR_CUDA_API_VERSION
	.align		4
        /*0000*/ 	.byte	0x04, 0x37
        /*0002*/ 	.short	(.L_7 - .L_6)
.L_6:
        /*0004*/ 	.word	0x00000082


	//----- nvinfo : EIATTR_KPARAM_INFO
	.align		4
.L_7:
        /*0008*/ 	.byte	0x04, 0x17
        /*000a*/ 	.short	(.L_9 - .L_8)
.L_8:
        /*000c*/ 	.word	0x00000000
        /*0010*/ 	.short	0x0003
        /*0012*/ 	.short	0x0018
        /*0014*/ 	.byte	0x00, 0xf0, 0x11, 0x00


	//----- nvinfo : EIATTR_KPARAM_INFO
	.align		4
.L_9:
        /*0018*/ 	.byte	0x04, 0x17
        /*001a*/ 	.short	(.L_11 - .L_10)
.L_10:
        /*001c*/ 	.word	0x00000000
        /*0020*/ 	.short	0x0002
        /*0022*/ 	.short	0x0010
        /*0024*/ 	.byte	0x00, 0xf5, 0x21, 0x00


	//----- nvinfo : EIATTR_KPARAM_INFO
	.align		4
.L_11:
        /*0028*/ 	.byte	0x04, 0x17
        /*002a*/ 	.short	(.L_13 - .L_12)
.L_12:
        /*002c*/ 	.word	0x00000000
        /*0030*/ 	.short	0x0001
        /*0032*/ 	.short	0x0008
        /*0034*/ 	.byte	0x00, 0xf5, 0x21, 0x00


	//----- nvinfo : EIATTR_KPARAM_INFO
	.align		4
.L_13:
        /*0038*/ 	.byte	0x04, 0x17
        /*003a*/ 	.short	(.L_15 - .L_14)
.L_14:
        /*003c*/ 	.word	0x00000000
        /*0040*/ 	.short	0x0000
        /*0042*/ 	.short	0x0000
        /*0044*/ 	.byte	0x00, 0xf5, 0x21, 0x00


	//----- nvinfo : EIATTR_SPARSE_MMA_MASK
	.align		4
.L_15:
        /*0048*/ 	.byte	0x03, 0x50
        /*004a*/ 	.short	0x0000


	//----- nvinfo : EIATTR_MAXREG_COUNT
	.align		4
        /*004c*/ 	.byte	0x03, 0x1b
        /*004e*/ 	.short	0x00ff


	//----- nvinfo : EIATTR_MERCURY_ISA_VERSION
	.align		4
        /*0050*/ 	.byte	0x03, 0x5f
        /*0052*/ 	.short	0x0101


	//----- nvinfo : EIATTR_VRC_CTA_INIT_COUNT
	.align		4
        /*0054*/ 	.byte	0x02, 0x4a
	.zero		1
	.zero		1


	//----- nvinfo : EIATTR_EXIT_INSTR_OFFSETS
	.align		4
        /*0058*/ 	.byte	0x04, 0x1c
        /*005a*/ 	.short	(.L_17 - .L_16)


	//   ....[0]....
.L_16:
        /*005c*/ 	.word	0x000000c0


	//   ....[1]....
        /*0060*/ 	.word	0x00000a90


	//----- nvinfo : EIATTR_CBANK_PARAM_SIZE
	.align		4
.L_17:
        /*0064*/ 	.byte	0x03, 0x19
        /*0066*/ 	.short	0x001c


	//----- nvinfo : EIATTR_PARAM_CBANK
	.align		4
        /*0068*/ 	.byte	0x04, 0x0a
        /*006a*/ 	.short	(.L_19 - .L_18)
	.align		4
.L_18:
        /*006c*/ 	.word	index@(.nv.constant0._Z21matrix_multiplicationPfS_S_i)
        /*0070*/ 	.short	0x0380
        /*0072*/ 	.short	0x001c


	//----- nvinfo : EIATTR_SW_WAR
	.align		4
.L_19:
        /*0074*/ 	.byte	0x04, 0x36
        /*0076*/ 	.short	(.L_21 - .L_20)
.L_20:
        /*0078*/ 	.word	0x00000008
.L_21:


//--------------------- .nv.callgraph             --------------------------
	.section	.nv.callgraph,"",@"SHT_CUDA_CALLGRAPH"
	.align	4
	.sectionentsize	8
	.align		4
        /*0000*/ 	.word	0x00000000
	.align		4
        /*0004*/ 	.word	0xffffffff
	.align		4
        /*0008*/ 	.word	0x00000000
	.align		4
        /*000c*/ 	.word	0xfffffffe
	.align		4
        /*0010*/ 	.word	0x00000000
	.align		4
        /*0014*/ 	.word	0xfffffffd
	.align		4
        /*0018*/ 	.word	0x00000000
	.align		4
        /*001c*/ 	.word	0xfffffffc


//--------------------- .text._Z21matrix_multiplicationPfS_S_i --------------------------
	.section	.text._Z21matrix_multiplicationPfS_S_i,"ax",@progbits
	.align	128
        .global         _Z21matrix_multiplicationPfS_S_i
        .type           _Z21matrix_multiplicationPfS_S_i,@function
        .size           _Z21matrix_multiplicationPfS_S_i,(.L_x_5 - _Z21matrix_multiplicationPfS_S_i)
        .other          _Z21matrix_multiplicationPfS_S_i,@"STO_CUDA_ENTRY STV_DEFAULT"
_Z21matrix_multiplicationPfS_S_i:
.text._Z21matrix_multiplicationPfS_S_i:
[----:B------:R-:W-:Y:S01]  /*0000*/  LDC R1, c[0x0][0x37c] ;  /* 0x0000df00ff017b82 */ /* 0x000fe20000000800 */
[----:B------:R-:W0:Y:S07]  /*0010*/  S2R R0, SR_TID.Y ;  /* 0x0000000000007919 */ /* 0x000e2e0000002200 */
[----:B------:R-:W0:Y:S01]  /*0020*/  S2UR UR4, SR_CTAID.Y ;  /* 0x00000000000479c3 */ /* 0x000e220000002600 */
[----:B------:R-:W1:Y:S01]  /*0030*/  LDCU UR20, c[0x0][0x398] ;  /* 0x00007300ff1477ac */ /* 0x000e620008000800 */
[----:B------:R-:W2:Y:S06]  /*0040*/  S2R R3, SR_TID.X ;  /* 0x0000000000037919 */ /* 0x000eac0000002100 */
[----:B------:R-:W0:Y:S08]  /*0050*/  LDC R13, c[0x0][0x364] ;  /* 0x0000d900ff0d7b82 */ /* 0x000e300000000800 */
[----:B------:R-:W2:Y:S08]  /*0060*/  S2UR UR5, SR_CTAID.X ;  /* 0x00000000000579c3 */ /* 0x000eb00000002500 */
[----:B------:R-:W2:Y:S01]  /*0070*/  LDC R2, c[0x0][0x360] ;  /* 0x0000d800ff027b82 */ /* 0x000ea20000000800 */
[----:B0-----:R-:W-:-:S02]  /*0080*/  IMAD R13, R13, UR4, R0 ;  /* 0x000000040d0d7c24 */ /* 0x001fc4000f8e0200 */
[----:B--2---:R-:W-:-:S05]  /*0090*/  IMAD R0, R2, UR5, R3 ;  /* 0x0000000502007c24 */ /* 0x004fca000f8e0203 */
[----:B------:R-:W-:-:S04]  /*00a0*/  VIMNMX R2, PT, PT, R13, R0, !PT ;  /* 0x000000000d027248 */ /* 0x000fc80007fe0100 */
[----:B-1----:R-:W-:-:S13]  /*00b0*/  ISETP.GE.AND P0, PT, R2, UR20, PT ;  /* 0x0000001402007c0c */ /* 0x002fda000bf06270 */
[----:B------:R-:W-:Y:S05]  /*00c0*/  @P0 EXIT ;  /* 0x000000000000094d */ /* 0x000fea0003800000 */
[----:B------:R-:W-:Y:S01]  /*00d0*/  UISETP.GE.U32.AND UP0, UPT, UR20, 0x8, UPT ;  /* 0x000000081400788c */ /* 0x000fe2000bf06070 */
[----:B------:R-:W-:Y:S02]  /*00e0*/  HFMA2 R12, -RZ, RZ, 0, 0 ;  /* 0x00000000ff0c7431 */ /* 0x000fe400000001ff */
[----:B------:R-:W-:Y:S01]  /*00f0*/  IMAD R13, R13, UR20, RZ ;  /* 0x000000140d0d7c24 */ /* 0x000fe2000f8e02ff */
[----:B------:R-:W-:Y:S01]  /*0100*/  UMOV UR4, URZ ;  /* 0x000000ff00047c82 */ /* 0x000fe20008000000 */
[----:B------:R-:W0:Y:S04]  /*0110*/  LDCU.64 UR18, c[0x0][0x358] ;  /* 0x00006b00ff1277ac */ /* 0x000e280008000a00 */
[----:B------:R-:W-:Y:S05]  /*0120*/  BRA.U !UP0, `(.L_x_0) ;  /* 0x0000000508047547 */ /* 0x000fea000b800000 */
[----:B------:R-:W1:Y:S01]  /*0130*/  LDCU.128 UR24, c[0x0][0x380] ;  /* 0x00007000ff1877ac */ /* 0x000e620008000c00 */
[----:B------:R-:W-:Y:S02]  /*0140*/  MOV R12, RZ ;  /* 0x000000ff000c7202 */ /* 0x000fe40000000f00 */
[----:B------:R-:W-:Y:S01]  /*0150*/  MOV R14, R0 ;  /* 0x00000000000e7202 */ /* 0x000fe20000000f00 */
[----:B------:R-:W-:-:S04]  /*0160*/  ULOP3.LUT UR4, UR20, 0x7ffffff8, URZ, 0xc0, !UPT ;  /* 0x7ffffff814047892 */ /* 0x000fc8000f8ec0ff */
[----:B------:R-:W-:Y:S01]  /*0170*/  UIADD3 UR5, UPT, UPT, -UR4, URZ, URZ ;  /* 0x000000ff04057290 */ /* 0x000fe2000fffe1ff */
[----:B-1----:R-:W-:Y:S01]  /*0180*/  MOV R2, UR24 ;  /* 0x0000001800027c02 */ /* 0x002fe20008000f00 */
[----:B------:R-:W-:Y:S01]  /*0190*/  UIMAD.WIDE UR6, UR20, 0x8, UR26 ;  /* 0x00000008140678a5 */ /* 0x000fe2000f8e021a */
[----:B------:R-:W-:Y:S01]  /*01a0*/  MOV R3, UR25 ;  /* 0x0000001900037c02 */ /* 0x000fe20008000f00 */
[----:B------:R-:W-:Y:S02]  /*01b0*/  UIMAD.WIDE UR8, UR20, 0xc, UR26 ;  /* 0x0000000c140878a5 */ /* 0x000fe4000f8e021a */
[----:B------:R-:W-:Y:S01]  /*01c0*/  UIMAD.WIDE UR10, UR20, 0x10, UR26 ;  /* 0x00000010140a78a5 */ /* 0x000fe2000f8e021a */
[----:B------:R-:W-:Y:S01]  /*01d0*/  IMAD.WIDE.U32 R2, R13, 0x4, R2 ;  /* 0x000000040d027825 */ /* 0x000fe200078e0002 */
[----:B------:R-:W-:Y:S02]  /*01e0*/  UIMAD.WIDE UR12, UR20, 0x14, UR26 ;  /* 0x00000014140c78a5 */ /* 0x000fe4000f8e021a */
[----:B------:R-:W-:Y:S01]  /*01f0*/  UIMAD.WIDE UR14, UR20, 0x18, UR26 ;  /* 0x00000018140e78a5 */ /* 0x000fe2000f8e021a */
[----:B------:R-:W-:Y:S01]  /*0200*/  IADD3 R2, P0, PT, R2, 0x10, RZ ;  /* 0x0000001002027810 */ /* 0x000fe20007f1e0ff */
[----:B------:R-:W-:-:S03]  /*0210*/  UIMAD.WIDE UR16, UR20, 0x1c, UR26 ;  /* 0x0000001c141078a5 */ /* 0x000fc6000f8e021a */
[----:B------:R-:W-:-:S09]  /*0220*/  IADD3.X R3, PT, PT, RZ, R3, RZ, P0, !PT ;  /* 0x00000003ff037210 */ /* 0x000fd200007fe4ff */
.L_x_1:
[----:B------:R-:W-:Y:S01]  /*0230*/  UIMAD.WIDE UR22, UR20, 0x4, UR26 ;  /* 0x00000004141678a5 */ /* 0x000fe2000f8e021a */
[----:B------:R-:W-:Y:S02]  /*0240*/  IMAD.MOV.U32 R23, RZ, RZ, 0x4 ;  /* 0x00000004ff177424 */ /* 0x000fe400078e00ff */
[----:B------:R-:W-:Y:S01]  /*0250*/  HFMA2 R11, -RZ, RZ, 0, 2.384185791015625e-07 ;  /* 0x00000004ff0b7431 */ /* 0x000fe200000001ff */
[----:B------:R-:W-:Y:S01]  /*0260*/  MOV R25, 0x4 ;  /* 0x0000000400197802 */ /* 0x000fe20000000f00 */
[----:B0-----:R-:W2:Y:S01]  /*0270*/  LDG.E R21, desc[UR18][R2.64+-0x10] ;  /* 0xfffff01202157981 */ /* 0x001ea2000c1e1900 */
[C---:B------:R-:W-:Y:S01]  /*0280*/  IMAD.WIDE R22, R14.reuse, R23, UR26 ;  /* 0x0000001a0e167e25 */ /* 0x040fe2000f8e0217 */
[----:B------:R-:W-:Y:S02]  /*0290*/  MOV R8, UR22 ;  /* 0x0000001600087c02 */ /* 0x000fe40008000f00 */
[----:B------:R-:W-:Y:S01]  /*02a0*/  MOV R9, UR23 ;  /* 0x0000001700097c02 */ /* 0x000fe20008000f00 */
[----:B------:R-:W3:Y:S02]  /*02b0*/  LDG.E R19, desc[UR18][R2.64+-0xc] ;  /* 0xfffff41202137981 */ /* 0x000ee4000c1e1900 */
[----:B------:R-:W-:-:S02]  /*02c0*/  IMAD.WIDE R8, R14, 0x4, R8 ;  /* 0x000000040e087825 */ /* 0x000fc400078e0208 */
[----:B------:R-:W2:Y:S01]  /*02d0*/  LDG.E R22, desc[UR18][R22.64] ;  /* 0x0000001216167981 */ /* 0x000ea2000c1e1900 */
[----:B------:R-:W-:Y:S01]  /*02e0*/  MOV R5, 0x4 ;  /* 0x0000000400057802 */ /* 0x000fe20000000f00 */
[C---:B------:R-:W-:Y:S02]  /*02f0*/  IMAD.WIDE R24, R14.reuse, R25, UR6 ;  /* 0x000000060e187e25 */ /* 0x040fe4000f8e0219 */
[----:B------:R0:W3:Y:S02]  /*0300*/  LDG.E R20, desc[UR18][R8.64] ;  /* 0x0000001208147981 */ /* 0x0000e4000c1e1900 */
[----:B------:R-:W-:Y:S02]  /*0310*/  IMAD.WIDE R10, R14, R11, UR8 ;  /* 0x000000080e0a7e25 */ /* 0x000fe4000f8e020b */
[----:B------:R-:W4:Y:S04]  /*0320*/  LDG.E R18, desc[UR18][R24.64] ;  /* 0x0000001218127981 */ /* 0x000f28000c1e1900 */
[----:B------:R-:W4:Y:S01]  /*0330*/  LDG.E R17, desc[UR18][R2.64+-0x8] ;  /* 0xfffff81202117981 */ /* 0x000f22000c1e1900 */
[----:B0-----:R-:W-:-:S02]  /*0340*/  HFMA2 R9, -RZ, RZ, 0, 2.384185791015625e-07 ;  /* 0x00000004ff097431 */ /* 0x001fc400000001ff */
[----:B------:R-:W-:Y:S01]  /*0350*/  IMAD.MOV.U32 R7, RZ, RZ, 0x4 ;  /* 0x00000004ff077424 */ /* 0x000fe200078e00ff */
[----:B------:R0:W5:Y:S01]  /*0360*/  LDG.E R16, desc[UR18][R10.64] ;  /* 0x000000120a107981 */ /* 0x000162000c1e1900 */
[----:B------:R-:W-:-:S03]  /*0370*/  IMAD.WIDE R4, R14, R5, UR10 ;  /* 0x0000000a0e047e25 */ /* 0x000fc6000f8e0205 */
[----:B------:R-:W5:Y:S01]  /*0380*/  LDG.E R15, desc[UR18][R2.64+-0x4] ;  /* 0xfffffc12020f7981 */ /* 0x000f62000c1e1900 */
[C---:B------:R-:W-:Y:S01]  /*0390*/  IMAD.WIDE R6, R14.reuse, R7, UR12 ;  /* 0x0000000c0e067e25 */ /* 0x040fe2000f8e0207 */
[----:B------:R-:W-:Y:S02]  /*03a0*/  MOV R27, 0x4 ;  /* 0x00000004001b7802 */ /* 0x000fe40000000f00 */
[----:B------:R1:W5:Y:S01]  /*03b0*/  LDG.E R4, desc[UR18][R4.64] ;  /* 0x0000001204047981 */ /* 0x000362000c1e1900 */
[----:B------:R-:W-:-:S03]  /*03c0*/  IMAD.WIDE R8, R14, R9, UR14 ;  /* 0x0000000e0e087e25 */ /* 0x000fc6000f8e0209 */
[----:B------:R-:W5:Y:S01]  /*03d0*/  LDG.E R23, desc[UR18][R2.64] ;  /* 0x0000001202177981 */ /* 0x000f62000c1e1900 */
[----:B0-----:R-:W-:-:S03]  /*03e0*/  IMAD.WIDE R10, R14, R27, UR16 ;  /* 0x000000100e0a7e25 */ /* 0x001fc6000f8e021b */
[----:B------:R-:W5:Y:S04]  /*03f0*/  LDG.E R7, desc[UR18][R6.64] ;  /* 0x0000001206077981 */ /* 0x000f68000c1e1900 */
[----:B------:R-:W5:Y:S04]  /*0400*/  LDG.E R24, desc[UR18][R2.64+0x4] ;  /* 0x0000041202187981 */ /* 0x000f68000c1e1900 */
[----:B------:R-:W5:Y:S04]  /*0410*/  LDG.E R8, desc[UR18][R8.64] ;  /* 0x0000001208087981 */ /* 0x000f68000c1e1900 */
[----:B------:R-:W5:Y:S04]  /*0420*/  LDG.E R25, desc[UR18][R2.64+0x8] ;  /* 0x0000081202197981 */ /* 0x000f68000c1e1900 */
[----:B------:R-:W5:Y:S04]  /*0430*/  LDG.E R10, desc[UR18][R10.64] ;  /* 0x000000120a0a7981 */ /* 0x000f68000c1e1900 */
[----:B------:R0:W5:Y:S01]  /*0440*/  LDG.E R27, desc[UR18][R2.64+0xc] ;  /* 0x00000c12021b7981 */ /* 0x000162000c1e1900 */
[----:B------:R-:W-:-:S04]  /*0450*/  UIADD3 UR5, UPT, UPT, UR5, 0x8, URZ ;  /* 0x0000000805057890 */ /* 0x000fc8000fffe0ff */
[----:B------:R-:W-:Y:S01]  /*0460*/  UISETP.NE.AND UP0, UPT, UR5, URZ, UPT ;  /* 0x000000ff0500728c */ /* 0x000fe2000bf05270 */
[----:B-1----:R-:W-:Y:S02]  /*0470*/  MOV R5, UR20 ;  /* 0x0000001400057c02 */ /* 0x002fe40008000f00 */
[----:B0-----:R-:W-:Y:S02]  /*0480*/  IADD3 R2, P0, PT, R2, 0x20, RZ ;  /* 0x0000002002027810 */ /* 0x001fe40007f1e0ff */
[----:B------:R-:W-:Y:S02]  /*0490*/  LEA R14, R5, R14, 0x3 ;  /* 0x0000000e050e7211 */ /* 0x000fe400078e18ff */
[----:B------:R-:W-:Y:S01]  /*04a0*/  IADD3.X R3, PT, PT, RZ, R3, RZ, P0, !PT ;  /* 0x00000003ff037210 */ /* 0x000fe200007fe4ff */
[----:B--2---:R-:W-:-:S04]  /*04b0*/  FFMA R22, R21, R22, R12 ;  /* 0x0000001615167223 */ /* 0x004fc8000000000c */
[----:B---3--:R-:W-:-:S04]  /*04c0*/  FFMA R20, R19, R20, R22 ;  /* 0x0000001413147223 */ /* 0x008fc80000000016 */
[----:B----4-:R-:W-:-:S04]  /*04d0*/  FFMA R18, R17, R18, R20 ;  /* 0x0000001211127223 */ /* 0x010fc80000000014 */
[----:B-----5:R-:W-:-:S04]  /*04e0*/  FFMA R16, R15, R16, R18 ;  /* 0x000000100f107223 */ /* 0x020fc80000000012 */
[----:B------:R-:W-:-:S04]  /*04f0*/  FFMA R23, R23, R4, R16 ;  /* 0x0000000417177223 */ /* 0x000fc80000000010 */
[----:B------:R-:W-:-:S04]  /*0500*/  FFMA R24, R24, R7, R23 ;  /* 0x0000000718187223 */ /* 0x000fc80000000017 */
[----:B------:R-:W-:-:S04]  /*0510*/  FFMA R8, R25, R8, R24 ;  /* 0x0000000819087223 */ /* 0x000fc80000000018 */
[----:B------:R-:W-:Y:S01]  /*0520*/  FFMA R12, R27, R10, R8 ;  /* 0x0000000a1b0c7223 */ /* 0x000fe20000000008 */
[----:B------:R-:W-:Y:S06]  /*0530*/  BRA.U UP0, `(.L_x_1) ;  /* 0xfffffffd003c7547 */ /* 0x000fec000b83ffff */
.L_x_0:
[----:B------:R-:W-:-:S04]  /*0540*/  ULOP3.LUT UR6, UR20, 0x7, URZ, 0xc0, !UPT ;  /* 0x0000000714067892 */ /* 0x000fc8000f8ec0ff */
[----:B------:R-:W-:-:S09]  /*0550*/  UISETP.NE.AND UP0, UPT, UR6, URZ, UPT ;  /* 0x000000ff0600728c */ /* 0x000fd2000bf05270 */
[----:B------:R-:W-:Y:S05]  /*0560*/  BRA.U !UP0, `(.L_x_2) ;  /* 0x0000000508387547 */ /* 0x000fea000b800000 */
[----:B------:R-:W-:Y:S02]  /*0570*/  UISETP.GE.U32.AND UP0, UPT, UR6, 0x4, UPT ;  /* 0x000000040600788c */ /* 0x000fe4000bf06070 */
[----:B------:R-:W-:-:S04]  /*0580*/  ULOP3.LUT UR5, UR20, 0x3, URZ, 0xc0, !UPT ;  /* 0x0000000314057892 */ /* 0x000fc8000f8ec0ff */
[----:B------:R-:W-:-:S03]  /*0590*/  UISETP.NE.AND UP1, UPT, UR5, URZ, UPT ;  /* 0x000000ff0500728c */ /* 0x000fc6000bf25270 */
[----:B------:R-:W-:Y:S08]  /*05a0*/  BRA.U !UP0, `(.L_x_3) ;  /* 0x00000001087c7547 */ /* 0x000ff0000b800000 */
[----:B------:R-:W1:Y:S01]  /*05b0*/  LDC.64 R6, c[0x0][0x388] ;  /* 0x0000e200ff067b82 */ /* 0x000e620000000a00 */
[----:B------:R-:W2:Y:S01]  /*05c0*/  LDCU.64 UR6, c[0x0][0x380] ;  /* 0x00007000ff0677ac */ /* 0x000ea20008000a00 */
[----:B------:R-:W-:Y:S01]  /*05d0*/  IMAD.U32 R9, RZ, RZ, UR4 ;  /* 0x00000004ff097e24 */ /* 0x000fe2000f8e00ff */
[C---:B------:R-:W-:Y:S02]  /*05e0*/  IADD3 R3, PT, PT, R13.reuse, UR4, RZ ;  /* 0x000000040d037c10 */ /* 0x040fe4000fffe0ff */
[----:B------:R-:W-:Y:S01]  /*05f0*/  IADD3 R10, P0, PT, R13, UR4, RZ ;  /* 0x000000040d0a7c10 */ /* 0x000fe2000ff1e0ff */
[----:B------:R-:W-:Y:S01]  /*0600*/  IMAD R9, R9, UR20, R0 ;  /* 0x0000001409097c24 */ /* 0x000fe2000f8e0200 */
[----:B------:R-:W-:Y:S01]  /*0610*/  MOV R11, UR20 ;  /* 0x00000014000b7c02 */ /* 0x000fe20008000f00 */
[----:B------:R-:W3:Y:S01]  /*0620*/  LDC.64 R4, c[0x0][0x380] ;  /* 0x0000e000ff047b82 */ /* 0x000ee20000000a00 */
[----:B------:R-:W-:Y:S01]  /*0630*/  MOV R15, UR20 ;  /* 0x00000014000f7c02 */ /* 0x000fe20008000f00 */
[----:B-1----:R-:W-:Y:S01]  /*0640*/  IMAD.WIDE R6, R9, 0x4, R6 ;  /* 0x0000000409067825 */ /* 0x002fe200078e0206 */
[----:B------:R-:W-:-:S05]  /*0650*/  MOV R9, UR20 ;  /* 0x0000001400097c02 */ /* 0x000fca0008000f00 */
[----:B------:R-:W-:Y:S02]  /*0660*/  IMAD.WIDE R8, R9, 0x4, R6 ;  /* 0x0000000409087825 */ /* 0x000fe400078e0206 */
[----:B0-----:R-:W4:Y:S02]  /*0670*/  LDG.E R6, desc[UR18][R6.64] ;  /* 0x0000001206067981 */ /* 0x001f24000c1e1900 */
[----:B---3--:R-:W-:Y:S01]  /*0680*/  IMAD.WIDE.U32 R4, R3, 0x4, R4 ;  /* 0x0000000403047825 */ /* 0x008fe200078e0004 */
[----:B------:R-:W-:Y:S01]  /*0690*/  IADD3.X R3, PT, PT, RZ, RZ, RZ, P0, !PT ;  /* 0x000000ffff037210 */ /* 0x000fe200007fe4ff */
[----:B------:R-:W3:Y:S01]  /*06a0*/  LDG.E R17, desc[UR18][R8.64] ;  /* 0x0000001208117981 */ /* 0x000ee2000c1e1900 */
[----:B--2---:R-:W-:-:S03]  /*06b0*/  LEA R2, P0, R10, UR6, 0x2 ;  /* 0x000000060a027c11 */ /* 0x004fc6000f8010ff */
[----:B------:R-:W4:Y:S01]  /*06c0*/  LDG.E R5, desc[UR18][R4.64] ;  /* 0x0000001204057981 */ /* 0x000f22000c1e1900 */
[----:B------:R-:W-:Y:S01]  /*06d0*/  LEA.HI.X R3, R10, UR7, R3, 0x2, P0 ;  /* 0x000000070a037c11 */ /* 0x000fe200080f1403 */
[----:B------:R-:W-:-:S04]  /*06e0*/  IMAD.WIDE R10, R11, 0x4, R8 ;  /* 0x000000040b0a7825 */ /* 0x000fc800078e0208 */
[----:B------:R-:W3:Y:S01]  /*06f0*/  LDG.E R16, desc[UR18][R2.64+0x4] ;  /* 0x0000041202107981 */ /* 0x000ee2000c1e1900 */
[----:B------:R-:W-:-:S03]  /*0700*/  IMAD.WIDE R14, R15, 0x4, R10 ;  /* 0x000000040f0e7825 */ /* 0x000fc600078e020a */
[----:B------:R-:W2:Y:S04]  /*0710*/  LDG.E R19, desc[UR18][R10.64] ;  /* 0x000000120a137981 */ /* 0x000ea8000c1e1900 */
[----:B------:R-:W2:Y:S04]  /*0720*/  LDG.E R18, desc[UR18][R2.64+0x8] ;  /* 0x0000081202127981 */ /* 0x000ea8000c1e1900 */
[----:B------:R-:W5:Y:S04]  /*0730*/  LDG.E R20, desc[UR18][R2.64+0xc] ;  /* 0x00000c1202147981 */ /* 0x000f68000c1e1900 */
[----:B------:R-:W5:Y:S01]  /*0740*/  LDG.E R14, desc[UR18][R14.64] ;  /* 0x000000120e0e7981 */ /* 0x000f62000c1e1900 */
[----:B------:R-:W-:Y:S01]  /*0750*/  UIADD3 UR4, UPT, UPT, UR4, 0x4, URZ ;  /* 0x0000000404047890 */ /* 0x000fe2000fffe0ff */
[----:B----4-:R-:W-:-:S04]  /*0760*/  FFMA R5, R5, R6, R12 ;  /* 0x0000000605057223 */ /* 0x010fc8000000000c */
[----:B---3--:R-:W-:-:S04]  /*0770*/  FFMA R5, R16, R17, R5 ;  /* 0x0000001110057223 */ /* 0x008fc80000000005 */
[----:B--2---:R-:W-:-:S04]  /*0780*/  FFMA R5, R18, R19, R5 ;  /* 0x0000001312057223 */ /* 0x004fc80000000005 */
[----:B-----5:R-:W-:-:S07]  /*0790*/  FFMA R12, R20, R14, R5 ;  /* 0x0000000e140c7223 */ /* 0x020fce0000000005 */
.L_x_3:
[----:B------:R-:W-:Y:S05]  /*07a0*/  BRA.U !UP1, `(.L_x_2) ;  /* 0x0000000109a87547 */ /* 0x000fea000b800000 */
[----:B------:R-:W-:Y:S01]  /*07b0*/  UISETP.NE.AND UP0, UPT, UR5, 0x1, UPT ;  /* 0x000000010500788c */ /* 0x000fe2000bf05270 */
[----:B------:R-:W-:Y:S01]  /*07c0*/  MOV R7, UR4 ;  /* 0x0000000400077c02 */ /* 0x000fe20008000f00 */
[----:B------:R-:W-:Y:S02]  /*07d0*/  ULOP3.LUT UR5, UR20, 0x1, URZ, 0xc0, !UPT ;  /* 0x0000000114057892 */ /* 0x000fe4000f8ec0ff */
[----:B------:R-:W-:Y:S02]  /*07e0*/  MOV R15, UR20 ;  /* 0x00000014000f7c02 */ /* 0x000fe40008000f00 */
[----:B------:R-:W-:Y:S01]  /*07f0*/  UISETP.NE.U32.AND UP1, UPT, UR5, 0x1, UPT ;  /* 0x000000010500788c */ /* 0x000fe2000bf25070 */
[----:B------:R-:W-:-:S04]  /*0800*/  PLOP3.LUT P1, PT, PT, PT, UP0, 0x80, 0x8 ;  /* 0x000000000008781c */ /* 0x000fc80003f2f008 */
[----:B------:R-:W1:Y:S01]  /*0810*/  @UP0 LDCU.128 UR8, c[0x0][0x380] ;  /* 0x00007000ff0807ac */ /* 0x000e620008000c00 */
[----:B------:R-:W-:Y:S01]  /*0820*/  PLOP3.LUT P0, PT, PT, PT, UP1, 0x80, 0x8 ;  /* 0x000000000008781c */ /* 0x000fe20003f0f018 */
[----:B------:R-:W2:Y:S04]  /*0830*/  @UP0 LDCU.64 UR6, c[0x0][0x380] ;  /* 0x00007000ff0607ac */ /* 0x000ea80008000a00 */
[----:B------:R-:W3:Y:S03]  /*0840*/  @!UP1 LDCU.128 UR12, c[0x0][0x380] ;  /* 0x00007000ff0c97ac */ /* 0x000ee60008000c00 */
[C---:B------:R-:W-:Y:S02]  /*0850*/  @P1 IADD3 R3, PT, PT, R13.reuse, UR4, RZ ;  /* 0x000000040d031c10 */ /* 0x040fe4000fffe0ff */
[----:B------:R-:W-:Y:S01]  /*0860*/  @P1 IADD3 R6, P2, PT, R13, UR4, RZ ;  /* 0x000000040d061c10 */ /* 0x000fe2000ff5e0ff */
[----:B------:R-:W-:Y:S01]  /*0870*/  @UP0 UIADD3 UR4, UPT, UPT, UR4, 0x2, URZ ;  /* 0x0000000204040890 */ /* 0x000fe2000fffe0ff */
[----:B-1----:R-:W-:Y:S01]  /*0880*/  MOV R11, UR9 ;  /* 0x00000009000b7c02 */ /* 0x002fe20008000f00 */
[----:B------:R-:W-:Y:S01]  /*0890*/  IMAD.U32 R10, RZ, RZ, UR8 ;  /* 0x00000008ff0a7e24 */ /* 0x000fe2000f8e00ff */
[----:B------:R-:W-:-:S02]  /*08a0*/  MOV R4, UR10 ;  /* 0x0000000a00047c02 */ /* 0x000fc40008000f00 */
[----:B------:R-:W-:Y:S01]  /*08b0*/  MOV R5, UR11 ;  /* 0x0000000b00057c02 */ /* 0x000fe20008000f00 */
[----:B------:R-:W-:-:S04]  /*08c0*/  @P1 IMAD.WIDE.U32 R10, R3, 0x4, R10 ;  /* 0x00000004030a1825 */ /* 0x000fc800078e000a */
[----:B------:R-:W-:Y:S01]  /*08d0*/  @P1 IMAD R3, R7, UR20, R0 ;  /* 0x0000001407031c24 */ /* 0x000fe2000f8e0200 */
[----:B------:R-:W-:Y:S01]  /*08e0*/  @P1 IADD3.X R7, PT, PT, RZ, RZ, RZ, P2, !PT ;  /* 0x000000ffff071210 */ /* 0x000fe200017fe4ff */
[----:B------:R-:W-:Y:S01]  /*08f0*/  IMAD.U32 R19, RZ, RZ, UR4 ;  /* 0x00000004ff137e24 */ /* 0x000fe2000f8e00ff */
[C---:B--2---:R-:W-:Y:S01]  /*0900*/  @P1 LEA R2, P2, R6.reuse, UR6, 0x2 ;  /* 0x0000000606021c11 */ /* 0x044fe2000f8410ff */
[----:B------:R-:W-:Y:S01]  /*0910*/  @P1 IMAD.WIDE R4, R3, 0x4, R4 ;  /* 0x0000000403041825 */ /* 0x000fe200078e0204 */
[----:B------:R-:W-:Y:S01]  /*0920*/  @!P0 IADD3 R17, PT, PT, R13, UR4, RZ ;  /* 0x000000040d118c10 */ /* 0x000fe2000fffe0ff */
[----:B0-----:R-:W2:Y:S01]  /*0930*/  @P1 LDG.E R11, desc[UR18][R10.64] ;  /* 0x000000120a0b1981 */ /* 0x001ea2000c1e1900 */
[----:B------:R-:W-:Y:S01]  /*0940*/  @P1 LEA.HI.X R3, R6, UR7, R7, 0x2, P2 ;  /* 0x0000000706031c11 */ /* 0x000fe200090f1407 */
[----:B------:R-:W-:Y:S01]  /*0950*/  @!P0 IMAD R19, R19, UR20, R0 ;  /* 0x0000001413138c24 */ /* 0x000fe2000f8e0200 */
[----:B---3--:R-:W-:Y:S01]  /*0960*/  MOV R6, UR12 ;  /* 0x0000000c00067c02 */ /* 0x008fe20008000f00 */
[----:B------:R-:W-:Y:S01]  /*0970*/  @P1 IMAD.WIDE R14, R15, 0x4, R4 ;  /* 0x000000040f0e1825 */ /* 0x000fe200078e0204 */
[----:B------:R-:W-:Y:S01]  /*0980*/  MOV R7, UR13 ;  /* 0x0000000d00077c02 */ /* 0x000fe20008000f00 */
[----:B------:R-:W2:Y:S01]  /*0990*/  @P1 LDG.E R4, desc[UR18][R4.64] ;  /* 0x0000001204041981 */ /* 0x000ea2000c1e1900 */
[----:B------:R-:W-:-:S02]  /*09a0*/  MOV R8, UR14 ;  /* 0x0000000e00087c02 */ /* 0x000fc40008000f00 */
[----:B------:R-:W-:Y:S01]  /*09b0*/  MOV R9, UR15 ;  /* 0x0000000f00097c02 */ /* 0x000fe20008000f00 */
[----:B------:R-:W-:Y:S01]  /*09c0*/  @!P0 IMAD.WIDE.U32 R6, R17, 0x4, R6 ;  /* 0x0000000411068825 */ /* 0x000fe200078e0006 */
[----:B------:R-:W3:Y:S03]  /*09d0*/  @P1 LDG.E R14, desc[UR18][R14.64] ;  /* 0x000000120e0e1981 */ /* 0x000ee6000c1e1900 */
[----:B------:R-:W-:Y:S01]  /*09e0*/  @!P0 IMAD.WIDE R8, R19, 0x4, R8 ;  /* 0x0000000413088825 */ /* 0x000fe200078e0208 */
[----:B------:R-:W3:Y:S04]  /*09f0*/  @P1 LDG.E R2, desc[UR18][R2.64+0x4] ;  /* 0x0000041202021981 */ /* 0x000ee8000c1e1900 */
[----:B------:R-:W4:Y:S04]  /*0a00*/  @!P0 LDG.E R7, desc[UR18][R6.64] ;  /* 0x0000001206078981 */ /* 0x000f28000c1e1900 */
[----:B------:R-:W4:Y:S01]  /*0a10*/  @!P0 LDG.E R8, desc[UR18][R8.64] ;  /* 0x0000001208088981 */ /* 0x000f22000c1e1900 */
[----:B--2---:R-:W-:-:S04]  /*0a20*/  @P1 FFMA R11, R11, R4, R12 ;  /* 0x000000040b0b1223 */ /* 0x004fc8000000000c */
[----:B---3--:R-:W-:-:S04]  /*0a30*/  @P1 FFMA R12, R2, R14, R11 ;  /* 0x0000000e020c1223 */ /* 0x008fc8000000000b */
[----:B----4-:R-:W-:-:S07]  /*0a40*/  @!P0 FFMA R12, R7, R8, R12 ;  /* 0x00000008070c8223 */ /* 0x010fce000000000c */
.L_x_2:
[----:B------:R-:W1:Y:S01]  /*0a50*/  LDC.64 R2, c[0x0][0x390] ;  /* 0x0000e400ff027b82 */ /* 0x000e620000000a00 */
[----:B------:R-:W-:-:S05]  /*0a60*/  IADD3 R13, PT, PT, R0, R13, RZ ;  /* 0x0000000d000d7210 */ /* 0x000fca0007ffe0ff */
[----:B-1----:R-:W-:-:S05]  /*0a70*/  IMAD.WIDE R2, R13, 0x4, R2 ;  /* 0x000000040d027825 */ /* 0x002fca00078e0202 */
[----:B0-----:R-:W-:Y:S01]  /*0a80*/  STG.E desc[UR18][R2.64], R12 ;  /* 0x0000000c02007986 */ /* 0x001fe2000c101912 */
[----:B------:R-:W-:Y:S05]  /*0a90*/  EXIT ;  /* 0x000000000000794d */ /* 0x000fea0003800000 */
.L_x_4:
[----:B------:R-:W-:-:S00]  /*0aa0*/  BRA `(.L_x_4) ;  /* 0xfffffffc00fc7947 */ /* 0x000fc0000383ffff */
[----:B------:R-:W-:-:S00]  /*0ab0*/  NOP ;  /* 0x0000000000007918 */ /* 0x000fc00000000000 */
        /* <DEDUP_REMOVED lines=12> */
.L_x_5:


//--------------------- .nv.shared.reserved.0     --------------------------
	.section	.nv.shared.reserved.0,"aw",@nobits
	.weak		__nv_reservedSMEM_offset_0_alias
	.size		__nv_reservedSMEM_offset_0_alias, 0, 64
	.other		__nv_reservedSMEM_offset_0_alias,@"STO_CUDA_RESERVED_SHARED STV_DEFAULT"
__nv_reservedSMEM_offset_0_alias:
	.zero		0
	.zero		64


//--------------------- .nv.constant0._Z21matrix_multiplicationPfS_S_i --------------------------
	.section	.nv.constant0._Z21matrix_multiplicationPfS_S_i,"a",@progbits
	.sectionflags	@""
	.align	4
.nv.constant0._Z21matrix_multiplicationPfS_S_i:
	.zero		924


//--------------------- SYMBOLS --------------------------

	.type		.nv.reservedSmem.offset0,@object
	.size		.nv.reservedSmem.offset0,0x4
